//
// Generated by NVIDIA NVVM Compiler
//
// Compiler Build ID: CL-36424714
// Cuda compilation tools, release 13.0, V13.0.88
// Based on NVVM 20.0.0
//

.version 9.0
.target sm_100
.address_size 64

	// .globl	_Z10funcKerneliPiS_S_
.global .align 1 .b8 _ZN34_INTERNAL_7972fd1e_4_k_cu_cf1cea864cuda3std3__45__cpo5beginE[1];
.global .align 1 .b8 _ZN34_INTERNAL_7972fd1e_4_k_cu_cf1cea864cuda3std3__45__cpo3endE[1];
.global .align 1 .b8 _ZN34_INTERNAL_7972fd1e_4_k_cu_cf1cea864cuda3std3__45__cpo6cbeginE[1];
.global .align 1 .b8 _ZN34_INTERNAL_7972fd1e_4_k_cu_cf1cea864cuda3std3__45__cpo4cendE[1];
.global .align 1 .b8 _ZN34_INTERNAL_7972fd1e_4_k_cu_cf1cea864cuda3std3__45__cpo6rbeginE[1];
.global .align 1 .b8 _ZN34_INTERNAL_7972fd1e_4_k_cu_cf1cea864cuda3std3__45__cpo4rendE[1];
.global .align 1 .b8 _ZN34_INTERNAL_7972fd1e_4_k_cu_cf1cea864cuda3std3__45__cpo7crbeginE[1];
.global .align 1 .b8 _ZN34_INTERNAL_7972fd1e_4_k_cu_cf1cea864cuda3std3__45__cpo5crendE[1];
.global .align 1 .b8 _ZN34_INTERNAL_7972fd1e_4_k_cu_cf1cea864cuda3std3__436_GLOBAL__N__7972fd1e_4_k_cu_cf1cea866ignoreE[1];
.global .align 1 .b8 _ZN34_INTERNAL_7972fd1e_4_k_cu_cf1cea864cuda3std3__419piecewise_constructE[1];
.global .align 1 .b8 _ZN34_INTERNAL_7972fd1e_4_k_cu_cf1cea864cuda3std3__48in_placeE[1];
.global .align 1 .b8 _ZN34_INTERNAL_7972fd1e_4_k_cu_cf1cea864cuda3std3__420unreachable_sentinelE[1];
.global .align 1 .b8 _ZN34_INTERNAL_7972fd1e_4_k_cu_cf1cea864cuda3std3__47nulloptE[1];
.global .align 1 .b8 _ZN34_INTERNAL_7972fd1e_4_k_cu_cf1cea864cuda3std3__48unexpectE[1];
.global .align 1 .b8 _ZN34_INTERNAL_7972fd1e_4_k_cu_cf1cea864cuda3std6ranges3__45__cpo4swapE[1];
.global .align 1 .b8 _ZN34_INTERNAL_7972fd1e_4_k_cu_cf1cea864cuda3std6ranges3__45__cpo9iter_moveE[1];
.global .align 1 .b8 _ZN34_INTERNAL_7972fd1e_4_k_cu_cf1cea864cuda3std6ranges3__45__cpo5beginE[1];
.global .align 1 .b8 _ZN34_INTERNAL_7972fd1e_4_k_cu_cf1cea864cuda3std6ranges3__45__cpo3endE[1];
.global .align 1 .b8 _ZN34_INTERNAL_7972fd1e_4_k_cu_cf1cea864cuda3std6ranges3__45__cpo6cbeginE[1];
.global .align 1 .b8 _ZN34_INTERNAL_7972fd1e_4_k_cu_cf1cea864cuda3std6ranges3__45__cpo4cendE[1];
.global .align 1 .b8 _ZN34_INTERNAL_7972fd1e_4_k_cu_cf1cea864cuda3std6ranges3__45__cpo7advanceE[1];
.global .align 1 .b8 _ZN34_INTERNAL_7972fd1e_4_k_cu_cf1cea864cuda3std6ranges3__45__cpo9iter_swapE[1];
.global .align 1 .b8 _ZN34_INTERNAL_7972fd1e_4_k_cu_cf1cea864cuda3std6ranges3__45__cpo4nextE[1];
.global .align 1 .b8 _ZN34_INTERNAL_7972fd1e_4_k_cu_cf1cea864cuda3std6ranges3__45__cpo4prevE[1];
.global .align 1 .b8 _ZN34_INTERNAL_7972fd1e_4_k_cu_cf1cea864cuda3std6ranges3__45__cpo4dataE[1];
.global .align 1 .b8 _ZN34_INTERNAL_7972fd1e_4_k_cu_cf1cea864cuda3std6ranges3__45__cpo5cdataE[1];
.global .align 1 .b8 _ZN34_INTERNAL_7972fd1e_4_k_cu_cf1cea864cuda3std6ranges3__45__cpo4sizeE[1];
.global .align 1 .b8 _ZN34_INTERNAL_7972fd1e_4_k_cu_cf1cea864cuda3std6ranges3__45__cpo5ssizeE[1];
.global .align 1 .b8 _ZN34_INTERNAL_7972fd1e_4_k_cu_cf1cea864cuda3std6ranges3__45__cpo8distanceE[1];
.global .align 1 .b8 _ZN34_INTERNAL_7972fd1e_4_k_cu_cf1cea866thrust24THRUST_300001_SM_1000_NS8cuda_cub3parE[1];
.global .align 1 .b8 _ZN34_INTERNAL_7972fd1e_4_k_cu_cf1cea866thrust24THRUST_300001_SM_1000_NS8cuda_cub10par_nosyncE[1];
.global .align 1 .b8 _ZN34_INTERNAL_7972fd1e_4_k_cu_cf1cea866thrust24THRUST_300001_SM_1000_NS6system6detail10sequential3seqE[1];
.global .align 1 .b8 _ZN34_INTERNAL_7972fd1e_4_k_cu_cf1cea866thrust24THRUST_300001_SM_1000_NS12placeholders2_1E[1];
.global .align 1 .b8 _ZN34_INTERNAL_7972fd1e_4_k_cu_cf1cea866thrust24THRUST_300001_SM_1000_NS12placeholders2_2E[1];
.global .align 1 .b8 _ZN34_INTERNAL_7972fd1e_4_k_cu_cf1cea866thrust24THRUST_300001_SM_1000_NS12placeholders2_3E[1];
.global .align 1 .b8 _ZN34_INTERNAL_7972fd1e_4_k_cu_cf1cea866thrust24THRUST_300001_SM_1000_NS12placeholders2_4E[1];
.global .align 1 .b8 _ZN34_INTERNAL_7972fd1e_4_k_cu_cf1cea866thrust24THRUST_300001_SM_1000_NS12placeholders2_5E[1];
.global .align 1 .b8 _ZN34_INTERNAL_7972fd1e_4_k_cu_cf1cea866thrust24THRUST_300001_SM_1000_NS12placeholders2_6E[1];
.global .align 1 .b8 _ZN34_INTERNAL_7972fd1e_4_k_cu_cf1cea866thrust24THRUST_300001_SM_1000_NS12placeholders2_7E[1];
.global .align 1 .b8 _ZN34_INTERNAL_7972fd1e_4_k_cu_cf1cea866thrust24THRUST_300001_SM_1000_NS12placeholders2_8E[1];
.global .align 1 .b8 _ZN34_INTERNAL_7972fd1e_4_k_cu_cf1cea866thrust24THRUST_300001_SM_1000_NS12placeholders2_9E[1];
.global .align 1 .b8 _ZN34_INTERNAL_7972fd1e_4_k_cu_cf1cea866thrust24THRUST_300001_SM_1000_NS12placeholders3_10E[1];
.global .align 1 .b8 _ZN34_INTERNAL_7972fd1e_4_k_cu_cf1cea866thrust24THRUST_300001_SM_1000_NS3seqE[1];

.visible .entry _Z10funcKerneliPiS_S_(
	.param .u32 _Z10funcKerneliPiS_S__param_0,
	.param .u64 .ptr .align 1 _Z10funcKerneliPiS_S__param_1,
	.param .u64 .ptr .align 1 _Z10funcKerneliPiS_S__param_2,
	.param .u64 .ptr .align 1 _Z10funcKerneliPiS_S__param_3
)
{
	.reg .pred 	%p<2>;
	.reg .b32 	%r<9>;
	.reg .b64 	%rd<11>;

	ld.param.u32 	%r2, [_Z10funcKerneliPiS_S__param_0];
	ld.param.u64 	%rd4, [_Z10funcKerneliPiS_S__param_1];
	ld.param.u64 	%rd5, [_Z10funcKerneliPiS_S__param_2];
	ld.param.u64 	%rd6, [_Z10funcKerneliPiS_S__param_3];
	mov.u32 	%r3, %ctaid.x;
	mov.u32 	%r4, %ntid.x;
	mov.u32 	%r5, %tid.x;
	mad.lo.s32 	%r1, %r3, %r4, %r5;
	setp.ge.s32 	%p1, %r1, %r2;
	@%p1 bra 	$L__BB0_3;
	cvta.to.global.u64 	%rd7, %rd4;
	cvta.to.global.u64 	%rd8, %rd5;
	cvta.to.global.u64 	%rd9, %rd6;
	mul.wide.s32 	%rd10, %r1, 4;
	add.s64 	%rd1, %rd7, %rd10;
	add.s64 	%rd2, %rd8, %rd10;
	add.s64 	%rd3, %rd9, %rd10;
$L__BB0_2:
	ld.global.u32 	%r6, [%rd1];
	ld.global.u32 	%r7, [%rd2];
	add.s32 	%r8, %r7, %r6;
	st.global.u32 	[%rd3], %r8;
	bra.uni 	$L__BB0_2;
$L__BB0_3:
	ret;

}
	// .globl	_ZN3cub18CUB_300001_SM_10006detail11EmptyKernelIvEEvv
.visible .entry _ZN3cub18CUB_300001_SM_10006detail11EmptyKernelIvEEvv()
{


	ret;

}
	// .globl	_ZN3cub18CUB_300001_SM_10006detail8for_each13static_kernelINS2_12policy_hub_t12policy_500_tElN6thrust24THRUST_300001_SM_1000_NS8cuda_cub6__fill7functorINS7_10device_ptrIiEEiEEEEvT0_T1_
.visible .entry _ZN3cub18CUB_300001_SM_10006detail8for_each13static_kernelINS2_12policy_hub_t12policy_500_tElN6thrust24THRUST_300001_SM_1000_NS8cuda_cub6__fill7functorINS7_10device_ptrIiEEiEEEEvT0_T1_(
	.param .u64 _ZN3cub18CUB_300001_SM_10006detail8for_each13static_kernelINS2_12policy_hub_t12policy_500_tElN6thrust24THRUST_300001_SM_1000_NS8cuda_cub6__fill7functorINS7_10device_ptrIiEEiEEEEvT0_T1__param_0,
	.param .align 8 .b8 _ZN3cub18CUB_300001_SM_10006detail8for_each13static_kernelINS2_12policy_hub_t12policy_500_tElN6thrust24THRUST_300001_SM_1000_NS8cuda_cub6__fill7functorINS7_10device_ptrIiEEiEEEEvT0_T1__param_1[16]
)
.maxntid 256
{
	.reg .pred 	%p<4>;
	.reg .b16 	%rs<5>;
	.reg .b32 	%r<12>;
	.reg .b64 	%rd<17>;

	ld.param.u32 	%r3, [_ZN3cub18CUB_300001_SM_10006detail8for_each13static_kernelINS2_12policy_hub_t12policy_500_tElN6thrust24THRUST_300001_SM_1000_NS8cuda_cub6__fill7functorINS7_10device_ptrIiEEiEEEEvT0_T1__param_1+8];
	ld.param.u64 	%rd5, [_ZN3cub18CUB_300001_SM_10006detail8for_each13static_kernelINS2_12policy_hub_t12policy_500_tElN6thrust24THRUST_300001_SM_1000_NS8cuda_cub6__fill7functorINS7_10device_ptrIiEEiEEEEvT0_T1__param_1];
	ld.param.u64 	%rd6, [_ZN3cub18CUB_300001_SM_10006detail8for_each13static_kernelINS2_12policy_hub_t12policy_500_tElN6thrust24THRUST_300001_SM_1000_NS8cuda_cub6__fill7functorINS7_10device_ptrIiEEiEEEEvT0_T1__param_0];
	mov.u32 	%r9, %ctaid.x;
	mul.wide.u32 	%rd1, %r9, 512;
	sub.s64 	%rd2, %rd6, %rd1;
	setp.lt.s64 	%p1, %rd2, 512;
	@%p1 bra 	$L__BB2_2;
	mov.u32 	%r11, %tid.x;
	cvta.to.global.u64 	%rd12, %rd5;
	cvt.u64.u32 	%rd13, %r11;
	add.s64 	%rd14, %rd1, %rd13;
	shl.b64 	%rd15, %rd14, 2;
	add.s64 	%rd16, %rd12, %rd15;
	st.global.u32 	[%rd16], %r3;
	st.global.u32 	[%rd16+1024], %r3;
	bra.uni 	$L__BB2_6;
$L__BB2_2:
	cvta.to.global.u64 	%rd7, %rd5;
	mov.u32 	%r2, %tid.x;
	cvt.s64.s32 	%rd3, %rd2;
	cvt.u64.u32 	%rd8, %r2;
	setp.le.s64 	%p2, %rd3, %rd8;
	add.s64 	%rd9, %rd1, %rd8;
	shl.b64 	%rd10, %rd9, 2;
	add.s64 	%rd4, %rd7, %rd10;
	@%p2 bra 	$L__BB2_4;
	st.global.u32 	[%rd4], %r3;
$L__BB2_4:
	add.s32 	%r10, %r2, 256;
	cvt.u64.u32 	%rd11, %r10;
	setp.le.s64 	%p3, %rd3, %rd11;
	@%p3 bra 	$L__BB2_6;
	st.global.u32 	[%rd4+1024], %r3;
$L__BB2_6:
	ret;

}


// ===== COMPILED SASS (sm_100) =====

	.target	sm_100

	.elftype	@"ET_EXEC"


//--------------------- .note.nv.tkinfo           --------------------------
	.section	.note.nv.tkinfo,"",@"SHT_NOTE"
	.sectionflags	@"SHF_NOTE_NV_TKINFO"
	.tkinfo
        /*0018*/ 	.word	0x00000002
        /*0030*/ 	.string	""
        /*0030*/ 	.string	"ptxas"
        /*0030*/ 	.string	"Cuda compilation tools, release 13.0, V13.0.88"
        /*0030*/ 	.string	"Build cuda_13.0.r13.0/compiler.36424714_0"
        /*0030*/ 	.string	"-arch sm_100 -m 64 "



//--------------------- .note.nv.cuinfo           --------------------------
	.section	.note.nv.cuinfo,"",@"SHT_NOTE"
	.sectionflags	@"SHF_NOTE_NV_CUINFO"
        /*0018*/ 	.short	0x0002
        /*001a*/ 	.short	0x0064
        /*001c*/ 	.short	0x0082
	.zero		2


//--------------------- .nv.info                  --------------------------
	.section	.nv.info,"",@"SHT_CUDA_INFO"
	.align	4


	//----- nvinfo : EIATTR_REGCOUNT
	.align		4
        /*0000*/ 	.byte	0x04, 0x2f
        /*0002*/ 	.short	(.L_44 - .L_43)
	.align		4
.L_43:
        /*0004*/ 	.word	index@(_Z10funcKerneliPiS_S_)
        /*0008*/ 	.word	0x0000000c


	//----- nvinfo : EIATTR_FRAME_SIZE
	.align		4
.L_44:
        /*000c*/ 	.byte	0x04, 0x11
        /*000e*/ 	.short	(.L_46 - .L_45)
	.align		4
.L_45:
        /*0010*/ 	.word	index@(_Z10funcKerneliPiS_S_)
        /*0014*/ 	.word	0x00000000


	//----- nvinfo : EIATTR_REGCOUNT
	.align		4
.L_46:
        /*0018*/ 	.byte	0x04, 0x2f
        /*001a*/ 	.short	(.L_48 - .L_47)
	.align		4
.L_47:
        /*001c*/ 	.word	index@(_ZN3cub18CUB_300001_SM_10006detail11EmptyKernelIvEEvv)
        /*0020*/ 	.word	0x00000004


	//----- nvinfo : EIATTR_FRAME_SIZE
	.align		4
.L_48:
        /*0024*/ 	.byte	0x04, 0x11
        /*0026*/ 	.short	(.L_50 - .L_49)
	.align		4
.L_49:
        /*0028*/ 	.word	index@(_ZN3cub18CUB_300001_SM_10006detail11EmptyKernelIvEEvv)
        /*002c*/ 	.word	0x00000000


	//----- nvinfo : EIATTR_REGCOUNT
	.align		4
.L_50:
        /*0030*/ 	.byte	0x04, 0x2f
        /*0032*/ 	.short	(.L_52 - .L_51)
	.align		4
.L_51:
        /*0034*/ 	.word	index@(_ZN3cub18CUB_300001_SM_10006detail8for_each13static_kernelINS2_12policy_hub_t12policy_500_tElN6thrust24THRUST_300001_SM_1000_NS8cuda_cub6__fill7functorINS7_10device_ptrIiEEiEEEEvT0_T1_)
        /*0038*/ 	.word	0x00000008


	//----- nvinfo : EIATTR_FRAME_SIZE
	.align		4
.L_52:
        /*003c*/ 	.byte	0x04, 0x11
        /*003e*/ 	.short	(.L_54 - .L_53)
	.align		4
.L_53:
        /*0040*/ 	.word	index@(_ZN3cub18CUB_300001_SM_10006detail8for_each13static_kernelINS2_12policy_hub_t12policy_500_tElN6thrust24THRUST_300001_SM_1000_NS8cuda_cub6__fill7functorINS7_10device_ptrIiEEiEEEEvT0_T1_)
        /*0044*/ 	.word	0x00000000


	//----- nvinfo : EIATTR_MIN_STACK_SIZE
	.align		4
.L_54:
        /*0048*/ 	.byte	0x04, 0x12
        /*004a*/ 	.short	(.L_56 - .L_55)
	.align		4
.L_55:
        /*004c*/ 	.word	index@(_ZN3cub18CUB_300001_SM_10006detail8for_each13static_kernelINS2_12policy_hub_t12policy_500_tElN6thrust24THRUST_300001_SM_1000_NS8cuda_cub6__fill7functorINS7_10device_ptrIiEEiEEEEvT0_T1_)
        /*0050*/ 	.word	0x00000000


	//----- nvinfo : EIATTR_MIN_STACK_SIZE
	.align		4
.L_56:
        /*0054*/ 	.byte	0x04, 0x12
        /*0056*/ 	.short	(.L_58 - .L_57)
	.align		4
.L_57:
        /*0058*/ 	.word	index@(_ZN3cub18CUB_300001_SM_10006detail11EmptyKernelIvEEvv)
        /*005c*/ 	.word	0x00000000


	//----- nvinfo : EIATTR_MIN_STACK_SIZE
	.align		4
.L_58:
        /*0060*/ 	.byte	0x04, 0x12
        /*0062*/ 	.short	(.L_60 - .L_59)
	.align		4
.L_59:
        /*0064*/ 	.word	index@(_Z10funcKerneliPiS_S_)
        /*0068*/ 	.word	0x00000000
.L_60:


//--------------------- .nv.compat                --------------------------
	.section	.nv.compat,"",@"SHT_CUDA_COMPAT_INFO"
	.align	4
        /*0000*/ 	.byte	0x02, 0x09, 0x00, 0x00, 0x02, 0x02, 0x01, 0x00, 0x02, 0x05, 0x05, 0x00, 0x03, 0x07, 0x01, 0x01
        /*0010*/ 	.byte	0x02, 0x03, 0x00, 0x00, 0x02, 0x06, 0x01, 0x00, 0x04, 0x0b, 0x08, 0x00, 0x09, 0x00, 0x00, 0x00
        /*0020*/ 	.byte	0x00, 0x00, 0x00, 0x00


//--------------------- .nv.info._ZN3cub18CUB_300001_SM_10006detail8for_each13static_kernelINS2_12policy_hub_t12policy_500_tElN6thrust24THRUST_300001_SM_1000_NS8cuda_cub6__fill7functorINS7_10device_ptrIiEEiEEEEvT0_T1_ --------------------------
	.section	.nv.info._ZN3cub18CUB_300001_SM_10006detail8for_each13static_kernelINS2_12policy_hub_t12policy_500_tElN6thrust24THRUST_300001_SM_1000_NS8cuda_cub6__fill7functorINS7_10device_ptrIiEEiEEEEvT0_T1_,"",@"SHT_CUDA_INFO"
	.sectionflags	@""
	.align	4


	//----- nvinfo : EIATTR_CUDA_API_VERSION
	.align		4
        /*0000*/ 	.byte	0x04, 0x37
        /*0002*/ 	.short	(.L_62 - .L_61)
.L_61:
        /*0004*/ 	.word	0x00000082


	//----- nvinfo : EIATTR_KPARAM_INFO
	.align		4
.L_62:
        /*0008*/ 	.byte	0x04, 0x17
        /*000a*/ 	.short	(.L_64 - .L_63)
.L_63:
        /*000c*/ 	.word	0x00000000
        /*0010*/ 	.short	0x0001
        /*0012*/ 	.short	0x0008
        /*0014*/ 	.byte	0x00, 0xf0, 0x41, 0x00


	//----- nvinfo : EIATTR_KPARAM_INFO
	.align		4
.L_64:
        /*0018*/ 	.byte	0x04, 0x17
        /*001a*/ 	.short	(.L_66 - .L_65)
.L_65:
        /*001c*/ 	.word	0x00000000
        /*0020*/ 	.short	0x0000
        /*0022*/ 	.short	0x0000
        /*0024*/ 	.byte	0x00, 0xf0, 0x21, 0x00


	//----- nvinfo : EIATTR_SPARSE_MMA_MASK
	.align		4
.L_66:
        /*0028*/ 	.byte	0x03, 0x50
        /*002a*/ 	.short	0x0000


	//----- nvinfo : EIATTR_MAXREG_COUNT
	.align		4
        /*002c*/ 	.byte	0x03, 0x1b
        /*002e*/ 	.short	0x00ff


	//----- nvinfo : EIATTR_MERCURY_ISA_VERSION
	.align		4
        /*0030*/ 	.byte	0x03, 0x5f
        /*0032*/ 	.short	0x0101


	//----- nvinfo : EIATTR_VRC_CTA_INIT_COUNT
	.align		4
        /*0034*/ 	.byte	0x02, 0x4a
	.zero		1
	.zero		1


	//----- nvinfo : EIATTR_EXIT_INSTR_OFFSETS
	.align		4
        /*0038*/ 	.byte	0x04, 0x1c
        /*003a*/ 	.short	(.L_68 - .L_67)


	//   ....[0]....
.L_67:
        /*003c*/ 	.word	0x00000130


	//   ....[1]....
        /*0040*/ 	.word	0x00000240


	//   ....[2]....
        /*0044*/ 	.word	0x00000270


	//----- nvinfo : EIATTR_MAX_THREADS
	.align		4
.L_68:
        /*0048*/ 	.byte	0x04, 0x05
        /*004a*/ 	.short	(.L_70 - .L_69)
.L_69:
        /*004c*/ 	.word	0x00000100
        /*0050*/ 	.word	0x00000001
        /*0054*/ 	.word	0x00000001


	//----- nvinfo : EIATTR_CBANK_PARAM_SIZE
	.align		4
.L_70:
        /*0058*/ 	.byte	0x03, 0x19
        /*005a*/ 	.short	0x0018


	//----- nvinfo : EIATTR_PARAM_CBANK
	.align		4
        /*005c*/ 	.byte	0x04, 0x0a
        /*005e*/ 	.short	(.L_72 - .L_71)
	.align		4
.L_71:
        /*0060*/ 	.word	index@(.nv.constant0._ZN3cub18CUB_300001_SM_10006detail8for_each13static_kernelINS2_12policy_hub_t12policy_500_tElN6thrust24THRUST_300001_SM_1000_NS8cuda_cub6__fill7functorINS7_10device_ptrIiEEiEEEEvT0_T1_)
        /*0064*/ 	.short	0x0380
        /*0066*/ 	.short	0x0018


	//----- nvinfo : EIATTR_SW_WAR
	.align		4
.L_72:
        /*0068*/ 	.byte	0x04, 0x36
        /*006a*/ 	.short	(.L_74 - .L_73)
.L_73:
        /*006c*/ 	.word	0x00000008
.L_74:


//--------------------- .nv.info._ZN3cub18CUB_300001_SM_10006detail11EmptyKernelIvEEvv --------------------------
	.section	.nv.info._ZN3cub18CUB_300001_SM_10006detail11EmptyKernelIvEEvv,"",@"SHT_CUDA_INFO"
	.sectionflags	@""
	.align	4


	//----- nvinfo : EIATTR_CUDA_API_VERSION
	.align		4
        /*0000*/ 	.byte	0x04, 0x37
        /*0002*/ 	.short	(.L_76 - .L_75)
.L_75:
        /*0004*/ 	.word	0x00000082


	//----- nvinfo : EIATTR_SPARSE_MMA_MASK
	.align		4
.L_76:
        /*0008*/ 	.byte	0x03, 0x50
        /*000a*/ 	.short	0x0000


	//----- nvinfo : EIATTR_MAXREG_COUNT
	.align		4
        /*000c*/ 	.byte	0x03, 0x1b
        /*000e*/ 	.short	0x00ff


	//----- nvinfo : EIATTR_MERCURY_ISA_VERSION
	.align		4
        /*0010*/ 	.byte	0x03, 0x5f
        /*0012*/ 	.short	0x0101


	//----- nvinfo : EIATTR_VRC_CTA_INIT_COUNT
	.align		4
        /*0014*/ 	.byte	0x02, 0x4a
	.zero		1
	.zero		1


	//----- nvinfo : EIATTR_EXIT_INSTR_OFFSETS
	.align		4
        /*0018*/ 	.byte	0x04, 0x1c
        /*001a*/ 	.short	(.L_78 - .L_77)


	//   ....[0]....
.L_77:
        /*001c*/ 	.word	0x00000010


	//----- nvinfo : EIATTR_SW_WAR
	.align		4
.L_78:
        /*0020*/ 	.byte	0x04, 0x36
        /*0022*/ 	.short	(.L_80 - .L_79)
.L_79:
        /*0024*/ 	.word	0x00000008
.L_80:


//--------------------- .nv.info._Z10funcKerneliPiS_S_ --------------------------
	.section	.nv.info._Z10funcKerneliPiS_S_,"",@"SHT_CUDA_INFO"
	.sectionflags	@""
	.align	4


	//----- nvinfo : EIATTR_CUDA_API_VERSION
	.align		4
        /*0000*/ 	.byte	0x04, 0x37
        /*0002*/ 	.short	(.L_82 - .L_81)
.L_81:
        /*0004*/ 	.word	0x00000082


	//----- nvinfo : EIATTR_KPARAM_INFO
	.align		4
.L_82:
        /*0008*/ 	.byte	0x04, 0x17
        /*000a*/ 	.short	(.L_84 - .L_83)
.L_83:
        /*000c*/ 	.word	0x00000000
        /*0010*/ 	.short	0x0003
        /*0012*/ 	.short	0x0018
        /*0014*/ 	.byte	0x00, 0xf5, 0x21, 0x00


	//----- nvinfo : EIATTR_KPARAM_INFO
	.align		4
.L_84:
        /*0018*/ 	.byte	0x04, 0x17
        /*001a*/ 	.short	(.L_86 - .L_85)
.L_85:
        /*001c*/ 	.word	0x00000000
        /*0020*/ 	.short	0x0002
        /*0022*/ 	.short	0x0010
        /*0024*/ 	.byte	0x00, 0xf5, 0x21, 0x00


	//----- nvinfo : EIATTR_KPARAM_INFO
	.align		4
.L_86:
        /*0028*/ 	.byte	0x04, 0x17
        /*002a*/ 	.short	(.L_88 - .L_87)
.L_87:
        /*002c*/ 	.word	0x00000000
        /*0030*/ 	.short	0x0001
        /*0032*/ 	.short	0x0008
        /*0034*/ 	.byte	0x00, 0xf5, 0x21, 0x00


	//----- nvinfo : EIATTR_KPARAM_INFO
	.align		4
.L_88:
        /*0038*/ 	.byte	0x04, 0x17
        /*003a*/ 	.short	(.L_90 - .L_89)
.L_89:
        /*003c*/ 	.word	0x00000000
        /*0040*/ 	.short	0x0000
        /*0042*/ 	.short	0x0000
        /*0044*/ 	.byte	0x00, 0xf0, 0x11, 0x00


	//----- nvinfo : EIATTR_SPARSE_MMA_MASK
	.align		4
.L_90:
        /*0048*/ 	.byte	0x03, 0x50
        /*004a*/ 	.short	0x0000


	//----- nvinfo : EIATTR_MAXREG_COUNT
	.align		4
        /*004c*/ 	.byte	0x03, 0x1b
        /*004e*/ 	.short	0x00ff


	//----- nvinfo : EIATTR_MERCURY_ISA_VERSION
	.align		4
        /*0050*/ 	.byte	0x03, 0x5f
        /*0052*/ 	.short	0x0101


	//----- nvinfo : EIATTR_VRC_CTA_INIT_COUNT
	.align		4
        /*0054*/ 	.byte	0x02, 0x4a
	.zero		1
	.zero		1


	//----- nvinfo : EIATTR_EXIT_INSTR_OFFSETS
	.align		4
        /*0058*/ 	.byte	0x04, 0x1c
        /*005a*/ 	.short	(.L_92 - .L_91)


	//   ....[0]....
.L_91:
        /*005c*/ 	.word	0x00000070


	//----- nvinfo : EIATTR_CBANK_PARAM_SIZE
	.align		4
.L_92:
        /*0060*/ 	.byte	0x03, 0x19
        /*0062*/ 	.short	0x0020


	//----- nvinfo : EIATTR_PARAM_CBANK
	.align		4
        /*0064*/ 	.byte	0x04, 0x0a
        /*0066*/ 	.short	(.L_94 - .L_93)
	.align		4
.L_93:
        /*0068*/ 	.word	index@(.nv.constant0._Z10funcKerneliPiS_S_)
        /*006c*/ 	.short	0x0380
        /*006e*/ 	.short	0x0020


	//----- nvinfo : EIATTR_SW_WAR
	.align		4
.L_94:
        /*0070*/ 	.byte	0x04, 0x36
        /*0072*/ 	.short	(.L_96 - .L_95)
.L_95:
        /*0074*/ 	.word	0x00000008
.L_96:


//--------------------- .nv.callgraph             --------------------------
	.section	.nv.callgraph,"",@"SHT_CUDA_CALLGRAPH"
	.align	4
	.sectionentsize	8
	.align		4
        /*0000*/ 	.word	0x00000000
	.align		4
        /*0004*/ 	.word	0xffffffff
	.align		4
        /*0008*/ 	.word	0x00000000
	.align		4
        /*000c*/ 	.word	0xfffffffe
	.align		4
        /*0010*/ 	.word	0x00000000
	.align		4
        /*0014*/ 	.word	0xfffffffd
	.align		4
        /*0018*/ 	.word	0x00000000
	.align		4
        /*001c*/ 	.word	0xfffffffc


//--------------------- .nv.constant4             --------------------------
	.section	.nv.constant4,"a",@progbits
	.align	8
	.align		8
.nv.constant4:
        /*0000*/ 	.dword	_ZN34_INTERNAL_7972fd1e_4_k_cu_cf1cea864cuda3std3__45__cpo5beginE
	.align		8
        /*0008*/ 	.dword	_ZN34_INTERNAL_7972fd1e_4_k_cu_cf1cea864cuda3std3__45__cpo3endE
	.align		8
        /*0010*/ 	.dword	_ZN34_INTERNAL_7972fd1e_4_k_cu_cf1cea864cuda3std3__45__cpo6cbeginE
	.align		8
        /*0018*/ 	.dword	_ZN34_INTERNAL_7972fd1e_4_k_cu_cf1cea864cuda3std3__45__cpo4cendE
	.align		8
        /*0020*/ 	.dword	_ZN34_INTERNAL_7972fd1e_4_k_cu_cf1cea864cuda3std3__45__cpo6rbeginE
	.align		8
        /*0028*/ 	.dword	_ZN34_INTERNAL_7972fd1e_4_k_cu_cf1cea864cuda3std3__45__cpo4rendE
	.align		8
        /*0030*/ 	.dword	_ZN34_INTERNAL_7972fd1e_4_k_cu_cf1cea864cuda3std3__45__cpo7crbeginE
	.align		8
        /*0038*/ 	.dword	_ZN34_INTERNAL_7972fd1e_4_k_cu_cf1cea864cuda3std3__45__cpo5crendE
	.align		8
        /*0040*/ 	.dword	_ZN34_INTERNAL_7972fd1e_4_k_cu_cf1cea864cuda3std3__436_GLOBAL__N__7972fd1e_4_k_cu_cf1cea866ignoreE
	.align		8
        /*0048*/ 	.dword	_ZN34_INTERNAL_7972fd1e_4_k_cu_cf1cea864cuda3std3__419piecewise_constructE
	.align		8
        /*0050*/ 	.dword	_ZN34_INTERNAL_7972fd1e_4_k_cu_cf1cea864cuda3std3__48in_placeE
	.align		8
        /*0058*/ 	.dword	_ZN34_INTERNAL_7972fd1e_4_k_cu_cf1cea864cuda3std3__420unreachable_sentinelE
	.align		8
        /*0060*/ 	.dword	_ZN34_INTERNAL_7972fd1e_4_k_cu_cf1cea864cuda3std3__47nulloptE
	.align		8
        /*0068*/ 	.dword	_ZN34_INTERNAL_7972fd1e_4_k_cu_cf1cea864cuda3std3__48unexpectE
	.align		8
        /*0070*/ 	.dword	_ZN34_INTERNAL_7972fd1e_4_k_cu_cf1cea864cuda3std6ranges3__45__cpo4swapE
	.align		8
        /*0078*/ 	.dword	_ZN34_INTERNAL_7972fd1e_4_k_cu_cf1cea864cuda3std6ranges3__45__cpo9iter_moveE
	.align		8
        /*0080*/ 	.dword	_ZN34_INTERNAL_7972fd1e_4_k_cu_cf1cea864cuda3std6ranges3__45__cpo5beginE
	.align		8
        /*0088*/ 	.dword	_ZN34_INTERNAL_7972fd1e_4_k_cu_cf1cea864cuda3std6ranges3__45__cpo3endE
	.align		8
        /*0090*/ 	.dword	_ZN34_INTERNAL_7972fd1e_4_k_cu_cf1cea864cuda3std6ranges3__45__cpo6cbeginE
	.align		8
        /*0098*/ 	.dword	_ZN34_INTERNAL_7972fd1e_4_k_cu_cf1cea864cuda3std6ranges3__45__cpo4cendE
	.align		8
        /*00a0*/ 	.dword	_ZN34_INTERNAL_7972fd1e_4_k_cu_cf1cea864cuda3std6ranges3__45__cpo7advanceE
	.align		8
        /*00a8*/ 	.dword	_ZN34_INTERNAL_7972fd1e_4_k_cu_cf1cea864cuda3std6ranges3__45__cpo9iter_swapE
	.align		8
        /*00b0*/ 	.dword	_ZN34_INTERNAL_7972fd1e_4_k_cu_cf1cea864cuda3std6ranges3__45__cpo4nextE
	.align		8
        /*00b8*/ 	.dword	_ZN34_INTERNAL_7972fd1e_4_k_cu_cf1cea864cuda3std6ranges3__45__cpo4prevE
	.align		8
        /*00c0*/ 	.dword	_ZN34_INTERNAL_7972fd1e_4_k_cu_cf1cea864cuda3std6ranges3__45__cpo4dataE
	.align		8
        /*00c8*/ 	.dword	_ZN34_INTERNAL_7972fd1e_4_k_cu_cf1cea864cuda3std6ranges3__45__cpo5cdataE
	.align		8
        /*00d0*/ 	.dword	_ZN34_INTERNAL_7972fd1e_4_k_cu_cf1cea864cuda3std6ranges3__45__cpo4sizeE
	.align		8
        /*00d8*/ 	.dword	_ZN34_INTERNAL_7972fd1e_4_k_cu_cf1cea864cuda3std6ranges3__45__cpo5ssizeE
	.align		8
        /*00e0*/ 	.dword	_ZN34_INTERNAL_7972fd1e_4_k_cu_cf1cea864cuda3std6ranges3__45__cpo8distanceE
	.align		8
        /*00e8*/ 	.dword	_ZN34_INTERNAL_7972fd1e_4_k_cu_cf1cea866thrust24THRUST_300001_SM_1000_NS8cuda_cub3parE
	.align		8
        /*00f0*/ 	.dword	_ZN34_INTERNAL_7972fd1e_4_k_cu_cf1cea866thrust24THRUST_300001_SM_1000_NS8cuda_cub10par_nosyncE
	.align		8
        /*00f8*/ 	.dword	_ZN34_INTERNAL_7972fd1e_4_k_cu_cf1cea866thrust24THRUST_300001_SM_1000_NS6system6detail10sequential3seqE
	.align		8
        /*0100*/ 	.dword	_ZN34_INTERNAL_7972fd1e_4_k_cu_cf1cea866thrust24THRUST_300001_SM_1000_NS12placeholders2_1E
	.align		8
        /*0108*/ 	.dword	_ZN34_INTERNAL_7972fd1e_4_k_cu_cf1cea866thrust24THRUST_300001_SM_1000_NS12placeholders2_2E
	.align		8
        /*0110*/ 	.dword	_ZN34_INTERNAL_7972fd1e_4_k_cu_cf1cea866thrust24THRUST_300001_SM_1000_NS12placeholders2_3E
	.align		8
        /*0118*/ 	.dword	_ZN34_INTERNAL_7972fd1e_4_k_cu_cf1cea866thrust24THRUST_300001_SM_1000_NS12placeholders2_4E
	.align		8
        /*0120*/ 	.dword	_ZN34_INTERNAL_7972fd1e_4_k_cu_cf1cea866thrust24THRUST_300001_SM_1000_NS12placeholders2_5E
	.align		8
        /*0128*/ 	.dword	_ZN34_INTERNAL_7972fd1e_4_k_cu_cf1cea866thrust24THRUST_300001_SM_1000_NS12placeholders2_6E
	.align		8
        /*0130*/ 	.dword	_ZN34_INTERNAL_7972fd1e_4_k_cu_cf1cea866thrust24THRUST_300001_SM_1000_NS12placeholders2_7E
	.align		8
        /*0138*/ 	.dword	_ZN34_INTERNAL_7972fd1e_4_k_cu_cf1cea866thrust24THRUST_300001_SM_1000_NS12placeholders2_8E
	.align		8
        /*0140*/ 	.dword	_ZN34_INTERNAL_7972fd1e_4_k_cu_cf1cea866thrust24THRUST_300001_SM_1000_NS12placeholders2_9E
	.align		8
        /*0148*/ 	.dword	_ZN34_INTERNAL_7972fd1e_4_k_cu_cf1cea866thrust24THRUST_300001_SM_1000_NS12placeholders3_10E
	.align		8
        /*0150*/ 	.dword	_ZN34_INTERNAL_7972fd1e_4_k_cu_cf1cea866thrust24THRUST_300001_SM_1000_NS3seqE


//--------------------- .text._ZN3cub18CUB_300001_SM_10006detail8for_each13static_kernelINS2_12policy_hub_t12policy_500_tElN6thrust24THRUST_300001_SM_1000_NS8cuda_cub6__fill7functorINS7_10device_ptrIiEEiEEEEvT0_T1_ --------------------------
	.section	.text._ZN3cub18CUB_300001_SM_10006detail8for_each13static_kernelINS2_12policy_hub_t12policy_500_tElN6thrust24THRUST_300001_SM_1000_NS8cuda_cub6__fill7functorINS7_10device_ptrIiEEiEEEEvT0_T1_,"ax",@progbits
	.align	128
        .global         _ZN3cub18CUB_300001_SM_10006detail8for_each13static_kernelINS2_12policy_hub_t12policy_500_tElN6thrust24THRUST_300001_SM_1000_NS8cuda_cub6__fill7functorINS7_10device_ptrIiEEiEEEEvT0_T1_
        .type           _ZN3cub18CUB_300001_SM_10006detail8for_each13static_kernelINS2_12policy_hub_t12policy_500_tElN6thrust24THRUST_300001_SM_1000_NS8cuda_cub6__fill7functorINS7_10device_ptrIiEEiEEEEvT0_T1_,@function
        .size           _ZN3cub18CUB_300001_SM_10006detail8for_each13static_kernelINS2_12policy_hub_t12policy_500_tElN6thrust24THRUST_300001_SM_1000_NS8cuda_cub6__fill7functorINS7_10device_ptrIiEEiEEEEvT0_T1_,(.L_x_5 - _ZN3cub18CUB_300001_SM_10006detail8for_each13static_kernelINS2_12policy_hub_t12policy_500_tElN6thrust24THRUST_300001_SM_1000_NS8cuda_cub6__fill7functorINS7_10device_ptrIiEEiEEEEvT0_T1_)
        .other          _ZN3cub18CUB_300001_SM_10006detail8for_each13static_kernelINS2_12policy_hub_t12policy_500_tElN6thrust24THRUST_300001_SM_1000_NS8cuda_cub6__fill7functorINS7_10device_ptrIiEEiEEEEvT0_T1_,@"STO_CUDA_ENTRY STV_DEFAULT"
_ZN3cub18CUB_300001_SM_10006detail8for_each13static_kernelINS2_12policy_hub_t12policy_500_tElN6thrust24THRUST_300001_SM_1000_NS8cuda_cub6__fill7functorINS7_10device_ptrIiEEiEEEEvT0_T1_:
.text._ZN3cub18CUB_300001_SM_10006detail8for_each13static_kernelINS2_12policy_hub_t12policy_500_tElN6thrust24THRUST_300001_SM_1000_NS8cuda_cub6__fill7functorINS7_10device_ptrIiEEiEEEEvT0_T1_:
[----:B------:R-:W-:Y:S08]  /*0000*/  LDC R1, c[0x0][0x37c] ;  /* 0x0000df00ff017b82 */ /* 0x000ff00000000800 */
[----:B------:R-:W0:Y:S01]  /*0010*/  S2UR UR4, SR_CTAID.X ;  /* 0x00000000000479c3 */ /* 0x000e220000002500 */
[----:B------:R-:W1:Y:S01]  /*0020*/  LDCU.64 UR6, c[0x0][0x380] ;  /* 0x00007000ff0677ac */ /* 0x000e620008000a00 */
[----:B------:R-:W2:Y:S01]  /*0030*/  LDCU.64 UR8, c[0x0][0x358] ;  /* 0x00006b00ff0877ac */ /* 0x000ea20008000a00 */
[----:B0-----:R-:W-:-:S04]  /*0040*/  UIMAD.WIDE.U32 UR4, UR4, 0x200, URZ ;  /* 0x00000200040478a5 */ /* 0x001fc8000f8e00ff */
[----:B-1----:R-:W-:-:S04]  /*0050*/  UIADD3 UR6, UP0, UPT, -UR4, UR6, URZ ;  /* 0x0000000604067290 */ /* 0x002fc8000ff1e1ff */
[----:B------:R-:W-:Y:S02]  /*0060*/  UIADD3.X UR7, UPT, UPT, ~UR5, UR7, URZ, UP0, !UPT ;  /* 0x0000000705077290 */ /* 0x000fe400087fe5ff */
[----:B------:R-:W-:-:S04]  /*0070*/  UISETP.GE.U32.AND UP0, UPT, UR6, 0x200, UPT ;  /* 0x000002000600788c */ /* 0x000fc8000bf06070 */
[----:B------:R-:W-:-:S09]  /*0080*/  UISETP.GE.AND.EX UP0, UPT, UR7, URZ, UPT, UP0 ;  /* 0x000000ff0700728c */ /* 0x000fd2000bf06300 */
[----:B--2---:R-:W-:Y:S05]  /*0090*/  BRA.U !UP0, `(.L_x_0) ;  /* 0x0000000108287547 */ /* 0x004fea000b800000 */
[----:B------:R-:W0:Y:S01]  /*00a0*/  S2R R0, SR_TID.X ;  /* 0x0000000000007919 */ /* 0x000e220000002100 */
[----:B------:R-:W1:Y:S01]  /*00b0*/  LDCU.64 UR6, c[0x0][0x388] ;  /* 0x00007100ff0677ac */ /* 0x000e620008000a00 */
[----:B------:R-:W2:Y:S01]  /*00c0*/  LDC R5, c[0x0][0x390] ;  /* 0x0000e400ff057b82 */ /* 0x000ea20000000800 */
[----:B0-----:R-:W-:-:S05]  /*00d0*/  IADD3 R0, P0, PT, R0, UR4, RZ ;  /* 0x0000000400007c10 */ /* 0x001fca000ff1e0ff */
[----:B------:R-:W-:Y:S01]  /*00e0*/  IMAD.X R3, RZ, RZ, UR5, P0 ;  /* 0x00000005ff037e24 */ /* 0x000fe200080e06ff */
[----:B-1----:R-:W-:-:S04]  /*00f0*/  LEA R2, P0, R0, UR6, 0x2 ;  /* 0x0000000600027c11 */ /* 0x002fc8000f8010ff */
[----:B------:R-:W-:-:S05]  /*0100*/  LEA.HI.X R3, R0, UR7, R3, 0x2, P0 ;  /* 0x0000000700037c11 */ /* 0x000fca00080f1403 */
[----:B--2---:R-:W-:Y:S04]  /*0110*/  STG.E desc[UR8][R2.64], R5 ;  /* 0x0000000502007986 */ /* 0x004fe8000c101908 */
[----:B------:R-:W-:Y:S01]  /*0120*/  STG.E desc[UR8][R2.64+0x400], R5 ;  /* 0x0004000502007986 */ /* 0x000fe2000c101908 */
[----:B------:R-:W-:Y:S05]  /*0130*/  EXIT ;  /* 0x000000000000794d */ /* 0x000fea0003800000 */
.L_x_0:
[----:B------:R-:W0:Y:S01]  /*0140*/  S2R R0, SR_TID.X ;  /* 0x0000000000007919 */ /* 0x000e220000002100 */
[----:B------:R-:W-:Y:S01]  /*0150*/  USHF.R.S32.HI UR7, URZ, 0x1f, UR6 ;  /* 0x0000001fff077899 */ /* 0x000fe20008011406 */
[----:B------:R-:W1:Y:S05]  /*0160*/  LDCU.64 UR10, c[0x0][0x388] ;  /* 0x00007100ff0a77ac */ /* 0x000e6a0008000a00 */
[----:B------:R-:W-:Y:S02]  /*0170*/  IMAD.U32 R2, RZ, RZ, UR7 ;  /* 0x00000007ff027e24 */ /* 0x000fe4000f8e00ff */
[----:B------:R-:W-:Y:S01]  /*0180*/  IMAD.U32 R4, RZ, RZ, UR7 ;  /* 0x00000007ff047e24 */ /* 0x000fe2000f8e00ff */
[----:B0-----:R-:W-:-:S04]  /*0190*/  ISETP.LT.U32.AND P0, PT, R0, UR6, PT ;  /* 0x0000000600007c0c */ /* 0x001fc8000bf01070 */
[----:B------:R-:W-:Y:S01]  /*01a0*/  ISETP.GT.AND.EX P0, PT, R2, RZ, PT, P0 ;  /* 0x000000ff0200720c */ /* 0x000fe20003f04300 */
[C---:B------:R-:W-:Y:S01]  /*01b0*/  VIADD R2, R0.reuse, 0x100 ;  /* 0x0000010000027836 */ /* 0x040fe20000000000 */
[----:B------:R-:W-:-:S04]  /*01c0*/  IADD3 R0, P2, PT, R0, UR4, RZ ;  /* 0x0000000400007c10 */ /* 0x000fc8000ff5e0ff */
[----:B------:R-:W-:Y:S01]  /*01d0*/  ISETP.LT.U32.AND P1, PT, R2, UR6, PT ;  /* 0x0000000602007c0c */ /* 0x000fe2000bf21070 */
[----:B------:R-:W-:Y:S01]  /*01e0*/  IMAD.X R3, RZ, RZ, UR5, P2 ;  /* 0x00000005ff037e24 */ /* 0x000fe200090e06ff */
[----:B-1----:R-:W-:Y:S02]  /*01f0*/  LEA R2, P2, R0, UR10, 0x2 ;  /* 0x0000000a00027c11 */ /* 0x002fe4000f8410ff */
[----:B------:R-:W-:Y:S02]  /*0200*/  ISETP.GT.AND.EX P1, PT, R4, RZ, PT, P1 ;  /* 0x000000ff0400720c */ /* 0x000fe40003f24310 */
[----:B------:R-:W-:Y:S01]  /*0210*/  LEA.HI.X R3, R0, UR11, R3, 0x2, P2 ;  /* 0x0000000b00037c11 */ /* 0x000fe200090f1403 */
[----:B------:R-:W0:Y:S04]  /*0220*/  @P0 LDC R5, c[0x0][0x390] ;  /* 0x0000e400ff050b82 */ /* 0x000e280000000800 */
[----:B0-----:R0:W-:Y:S06]  /*0230*/  @P0 STG.E desc[UR8][R2.64], R5 ;  /* 0x0000000502000986 */ /* 0x0011ec000c101908 */
[----:B------:R-:W-:Y:S05]  /*0240*/  @!P1 EXIT ;  /* 0x000000000000994d */ /* 0x000fea0003800000 */
[----:B0-----:R-:W0:Y:S02]  /*0250*/  LDC R5, c[0x0][0x390] ;  /* 0x0000e400ff057b82 */ /* 0x001e240000000800 */
[----:B0-----:R-:W-:Y:S01]  /*0260*/  STG.E desc[UR8][R2.64+0x400], R5 ;  /* 0x0004000502007986 */ /* 0x001fe2000c101908 */
[----:B------:R-:W-:Y:S05]  /*0270*/  EXIT ;  /* 0x000000000000794d */ /* 0x000fea0003800000 */
.L_x_1:
[----:B------:R-:W-:-:S00]  /*0280*/  BRA `(.L_x_1) ;  /* 0xfffffffc00fc7947 */ /* 0x000fc0000383ffff */
[----:B------:R-:W-:-:S00]  /*0290*/  NOP ;  /* 0x0000000000007918 */ /* 0x000fc00000000000 */
        /* <DEDUP_REMOVED lines=14> */
.L_x_5:


//--------------------- .text._ZN3cub18CUB_300001_SM_10006detail11EmptyKernelIvEEvv --------------------------
	.section	.text._ZN3cub18CUB_300001_SM_10006detail11EmptyKernelIvEEvv,"ax",@progbits
	.align	128
        .global         _ZN3cub18CUB_300001_SM_10006detail11EmptyKernelIvEEvv
        .type           _ZN3cub18CUB_300001_SM_10006detail11EmptyKernelIvEEvv,@function
        .size           _ZN3cub18CUB_300001_SM_10006detail11EmptyKernelIvEEvv,(.L_x_6 - _ZN3cub18CUB_300001_SM_10006detail11EmptyKernelIvEEvv)
        .other          _ZN3cub18CUB_300001_SM_10006detail11EmptyKernelIvEEvv,@"STO_CUDA_ENTRY STV_DEFAULT"
_ZN3cub18CUB_300001_SM_10006detail11EmptyKernelIvEEvv:
.text._ZN3cub18CUB_300001_SM_10006detail11EmptyKernelIvEEvv:
[----:B------:R-:W-:Y:S01]  /*0000*/  LDC R1, c[0x0][0x37c] ;  /* 0x0000df00ff017b82 */ /* 0x000fe20000000800 */
[----:B------:R-:W-:Y:S05]  /*0010*/  EXIT ;  /* 0x000000000000794d */ /* 0x000fea0003800000 */
.L_x_2:
        /* <DEDUP_REMOVED lines=14> */
.L_x_6:


//--------------------- .text._Z10funcKerneliPiS_S_ --------------------------
	.section	.text._Z10funcKerneliPiS_S_,"ax",@progbits
	.align	128
        .global         _Z10funcKerneliPiS_S_
        .type           _Z10funcKerneliPiS_S_,@function
        .size           _Z10funcKerneliPiS_S_,(.L_x_7 - _Z10funcKerneliPiS_S_)
        .other          _Z10funcKerneliPiS_S_,@"STO_CUDA_ENTRY STV_DEFAULT"
_Z10funcKerneliPiS_S_:
.text._Z10funcKerneliPiS_S_:
[----:B------:R-:W-:Y:S01]  /*0000*/  LDC R1, c[0x0][0x37c] ;  /* 0x0000df00ff017b82 */ /* 0x000fe20000000800 */
[----:B------:R-:W0:Y:S07]  /*0010*/  S2R R0, SR_TID.X ;  /* 0x0000000000007919 */ /* 0x000e2e0000002100 */
[----:B------:R-:W0:Y:S01]  /*0020*/  S2UR UR4, SR_CTAID.X ;  /* 0x00000000000479c3 */ /* 0x000e220000002500 */
[----:B------:R-:W1:Y:S07]  /*0030*/  LDCU UR5, c[0x0][0x380] ;  /* 0x00007000ff0577ac */ /* 0x000e6e0008000800 */
[----:B------:R-:W0:Y:S02]  /*0040*/  LDC R9, c[0x0][0x360] ;  /* 0x0000d800ff097b82 */ /* 0x000e240000000800 */
[----:B0-----:R-:W-:-:S05]  /*0050*/  IMAD R9, R9, UR4, R0 ;  /* 0x0000000409097c24 */ /* 0x001fca000f8e0200 */
[----:B-1----:R-:W-:-:S13]  /*0060*/  ISETP.GE.AND P0, PT, R9, UR5, PT ;  /* 0x0000000509007c0c */ /* 0x002fda000bf06270 */
[----:B------:R-:W-:Y:S05]  /*0070*/  @P0 EXIT ;  /* 0x000000000000094d */ /* 0x000fea0003800000 */
[----:B------:R-:W0:Y:S01]  /*0080*/  LDC.64 R2, c[0x0][0x388] ;  /* 0x0000e200ff027b82 */ /* 0x000e220000000a00 */
[----:B------:R-:W1:Y:S07]  /*0090*/  LDCU.64 UR4, c[0x0][0x358] ;  /* 0x00006b00ff0477ac */ /* 0x000e6e0008000a00 */
[----:B------:R-:W2:Y:S08]  /*00a0*/  LDC.64 R4, c[0x0][0x390] ;  /* 0x0000e400ff047b82 */ /* 0x000eb00000000a00 */
[----:B------:R-:W3:Y:S01]  /*00b0*/  LDC.64 R6, c[0x0][0x398] ;  /* 0x0000e600ff067b82 */ /* 0x000ee20000000a00 */
[----:B0-----:R-:W-:-:S04]  /*00c0*/  IMAD.WIDE R2, R9, 0x4, R2 ;  /* 0x0000000409027825 */ /* 0x001fc800078e0202 */
[----:B--2---:R-:W-:-:S04]  /*00d0*/  IMAD.WIDE R4, R9, 0x4, R4 ;  /* 0x0000000409047825 */ /* 0x004fc800078e0204 */
[----:B-1-3--:R-:W-:-:S07]  /*00e0*/  IMAD.WIDE R6, R9, 0x4, R6 ;  /* 0x0000000409067825 */ /* 0x00afce00078e0206 */
.L_x_3:
[----:B------:R-:W2:Y:S04]  /*00f0*/  LDG.E R0, desc[UR4][R2.64] ;  /* 0x0000000402007981 */ /* 0x000ea8000c1e1900 */
[----:B0-----:R-:W2:Y:S02]  /*0100*/  LDG.E R9, desc[UR4][R4.64] ;  /* 0x0000000404097981 */ /* 0x001ea4000c1e1900 */
[----:B--2---:R-:W-:-:S05]  /*0110*/  IADD3 R9, PT, PT, R0, R9, RZ ;  /* 0x0000000900097210 */ /* 0x004fca0007ffe0ff */
[----:B------:R0:W-:Y:S01]  /*0120*/  STG.E desc[UR4][R6.64], R9 ;  /* 0x0000000906007986 */ /* 0x0001e2000c101904 */
[----:B------:R-:W-:Y:S05]  /*0130*/  BRA `(.L_x_3) ;  /* 0xfffffffc00ec7947 */ /* 0x000fea000383ffff */
.L_x_4:
        /* <DEDUP_REMOVED lines=12> */
.L_x_7:


//--------------------- .nv.shared.reserved.0     --------------------------
	.section	.nv.shared.reserved.0,"aw",@nobits
	.weak		__nv_reservedSMEM_offset_0_alias
	.size		__nv_reservedSMEM_offset_0_alias, 0, 64
	.other		__nv_reservedSMEM_offset_0_alias,@"STO_CUDA_RESERVED_SHARED STV_DEFAULT"
__nv_reservedSMEM_offset_0_alias:
	.zero		0
	.zero		64


//--------------------- .nv.global                --------------------------
	.section	.nv.global,"aw",@nobits
.nv.global:
	.type		_ZN34_INTERNAL_7972fd1e_4_k_cu_cf1cea866thrust24THRUST_300001_SM_1000_NS3seqE,@object
	.size		_ZN34_INTERNAL_7972fd1e_4_k_cu_cf1cea866thrust24THRUST_300001_SM_1000_NS3seqE,(_ZN34_INTERNAL_7972fd1e_4_k_cu_cf1cea864cuda3std3__48in_placeE - _ZN34_INTERNAL_7972fd1e_4_k_cu_cf1cea866thrust24THRUST_300001_SM_1000_NS3seqE)
_ZN34_INTERNAL_7972fd1e_4_k_cu_cf1cea866thrust24THRUST_300001_SM_1000_NS3seqE:
	.zero		1
	.type		_ZN34_INTERNAL_7972fd1e_4_k_cu_cf1cea864cuda3std3__48in_placeE,@object
	.size		_ZN34_INTERNAL_7972fd1e_4_k_cu_cf1cea864cuda3std3__48in_placeE,(_ZN34_INTERNAL_7972fd1e_4_k_cu_cf1cea864cuda3std6ranges3__45__cpo4sizeE - _ZN34_INTERNAL_7972fd1e_4_k_cu_cf1cea864cuda3std3__48in_placeE)
_ZN34_INTERNAL_7972fd1e_4_k_cu_cf1cea864cuda3std3__48in_placeE:
	.zero		1
	.type		_ZN34_INTERNAL_7972fd1e_4_k_cu_cf1cea864cuda3std6ranges3__45__cpo4sizeE,@object
	.size		_ZN34_INTERNAL_7972fd1e_4_k_cu_cf1cea864cuda3std6ranges3__45__cpo4sizeE,(_ZN34_INTERNAL_7972fd1e_4_k_cu_cf1cea866thrust24THRUST_300001_SM_1000_NS12placeholders2_3E - _ZN34_INTERNAL_7972fd1e_4_k_cu_cf1cea864cuda3std6ranges3__45__cpo4sizeE)
_ZN34_INTERNAL_7972fd1e_4_k_cu_cf1cea864cuda3std6ranges3__45__cpo4sizeE:
	.zero		1
	.type		_ZN34_INTERNAL_7972fd1e_4_k_cu_cf1cea866thrust24THRUST_300001_SM_1000_NS12placeholders2_3E,@object
	.size		_ZN34_INTERNAL_7972fd1e_4_k_cu_cf1cea866thrust24THRUST_300001_SM_1000_NS12placeholders2_3E,(_ZN34_INTERNAL_7972fd1e_4_k_cu_cf1cea864cuda3std3__45__cpo6cbeginE - _ZN34_INTERNAL_7972fd1e_4_k_cu_cf1cea866thrust24THRUST_300001_SM_1000_NS12placeholders2_3E)
_ZN34_INTERNAL_7972fd1e_4_k_cu_cf1cea866thrust24THRUST_300001_SM_1000_NS12placeholders2_3E:
	.zero		1
	.type		_ZN34_INTERNAL_7972fd1e_4_k_cu_cf1cea864cuda3std3__45__cpo6cbeginE,@object
	.size		_ZN34_INTERNAL_7972fd1e_4_k_cu_cf1cea864cuda3std3__45__cpo6cbeginE,(_ZN34_INTERNAL_7972fd1e_4_k_cu_cf1cea864cuda3std6ranges3__45__cpo6cbeginE - _ZN34_INTERNAL_7972fd1e_4_k_cu_cf1cea864cuda3std3__45__cpo6cbeginE)
_ZN34_INTERNAL_7972fd1e_4_k_cu_cf1cea864cuda3std3__45__cpo6cbeginE:
	.zero		1
	.type		_ZN34_INTERNAL_7972fd1e_4_k_cu_cf1cea864cuda3std6ranges3__45__cpo6cbeginE,@object
	.size		_ZN34_INTERNAL_7972fd1e_4_k_cu_cf1cea864cuda3std6ranges3__45__cpo6cbeginE,(_ZN34_INTERNAL_7972fd1e_4_k_cu_cf1cea866thrust24THRUST_300001_SM_1000_NS12placeholders2_7E - _ZN34_INTERNAL_7972fd1e_4_k_cu_cf1cea864cuda3std6ranges3__45__cpo6cbeginE)
_ZN34_INTERNAL_7972fd1e_4_k_cu_cf1cea864cuda3std6ranges3__45__cpo6cbeginE:
	.zero		1
	.type		_ZN34_INTERNAL_7972fd1e_4_k_cu_cf1cea866thrust24THRUST_300001_SM_1000_NS12placeholders2_7E,@object
	.size		_ZN34_INTERNAL_7972fd1e_4_k_cu_cf1cea866thrust24THRUST_300001_SM_1000_NS12placeholders2_7E,(_ZN34_INTERNAL_7972fd1e_4_k_cu_cf1cea864cuda3std3__45__cpo7crbeginE - _ZN34_INTERNAL_7972fd1e_4_k_cu_cf1cea866thrust24THRUST_300001_SM_1000_NS12placeholders2_7E)
_ZN34_INTERNAL_7972fd1e_4_k_cu_cf1cea866thrust24THRUST_300001_SM_1000_NS12placeholders2_7E:
	.zero		1
	.type		_ZN34_INTERNAL_7972fd1e_4_k_cu_cf1cea864cuda3std3__45__cpo7crbeginE,@object
	.size		_ZN34_INTERNAL_7972fd1e_4_k_cu_cf1cea864cuda3std3__45__cpo7crbeginE,(_ZN34_INTERNAL_7972fd1e_4_k_cu_cf1cea864cuda3std6ranges3__45__cpo4nextE - _ZN34_INTERNAL_7972fd1e_4_k_cu_cf1cea864cuda3std3__45__cpo7crbeginE)
_ZN34_INTERNAL_7972fd1e_4_k_cu_cf1cea864cuda3std3__45__cpo7crbeginE:
	.zero		1
	.type		_ZN34_INTERNAL_7972fd1e_4_k_cu_cf1cea864cuda3std6ranges3__45__cpo4nextE,@object
	.size		_ZN34_INTERNAL_7972fd1e_4_k_cu_cf1cea864cuda3std6ranges3__45__cpo4nextE,(_ZN34_INTERNAL_7972fd1e_4_k_cu_cf1cea864cuda3std6ranges3__45__cpo4swapE - _ZN34_INTERNAL_7972fd1e_4_k_cu_cf1cea864cuda3std6ranges3__45__cpo4nextE)
_ZN34_INTERNAL_7972fd1e_4_k_cu_cf1cea864cuda3std6ranges3__45__cpo4nextE:
	.zero		1
	.type		_ZN34_INTERNAL_7972fd1e_4_k_cu_cf1cea864cuda3std6ranges3__45__cpo4swapE,@object
	.size		_ZN34_INTERNAL_7972fd1e_4_k_cu_cf1cea864cuda3std6ranges3__45__cpo4swapE,(_ZN34_INTERNAL_7972fd1e_4_k_cu_cf1cea866thrust24THRUST_300001_SM_1000_NS8cuda_cub10par_nosyncE - _ZN34_INTERNAL_7972fd1e_4_k_cu_cf1cea864cuda3std6ranges3__45__cpo4swapE)
_ZN34_INTERNAL_7972fd1e_4_k_cu_cf1cea864cuda3std6ranges3__45__cpo4swapE:
	.zero		1
	.type		_ZN34_INTERNAL_7972fd1e_4_k_cu_cf1cea866thrust24THRUST_300001_SM_1000_NS8cuda_cub10par_nosyncE,@object
	.size		_ZN34_INTERNAL_7972fd1e_4_k_cu_cf1cea866thrust24THRUST_300001_SM_1000_NS8cuda_cub10par_nosyncE,(_ZN34_INTERNAL_7972fd1e_4_k_cu_cf1cea866thrust24THRUST_300001_SM_1000_NS12placeholders2_9E - _ZN34_INTERNAL_7972fd1e_4_k_cu_cf1cea866thrust24THRUST_300001_SM_1000_NS8cuda_cub10par_nosyncE)
_ZN34_INTERNAL_7972fd1e_4_k_cu_cf1cea866thrust24THRUST_300001_SM_1000_NS8cuda_cub10par_nosyncE:
	.zero		1
	.type		_ZN34_INTERNAL_7972fd1e_4_k_cu_cf1cea866thrust24THRUST_300001_SM_1000_NS12placeholders2_9E,@object
	.size		_ZN34_INTERNAL_7972fd1e_4_k_cu_cf1cea866thrust24THRUST_300001_SM_1000_NS12placeholders2_9E,(_ZN34_INTERNAL_7972fd1e_4_k_cu_cf1cea864cuda3std3__436_GLOBAL__N__7972fd1e_4_k_cu_cf1cea866ignoreE - _ZN34_INTERNAL_7972fd1e_4_k_cu_cf1cea866thrust24THRUST_300001_SM_1000_NS12placeholders2_9E)
_ZN34_INTERNAL_7972fd1e_4_k_cu_cf1cea866thrust24THRUST_300001_SM_1000_NS12placeholders2_9E:
	.zero		1
	.type		_ZN34_INTERNAL_7972fd1e_4_k_cu_cf1cea864cuda3std3__436_GLOBAL__N__7972fd1e_4_k_cu_cf1cea866ignoreE,@object
	.size		_ZN34_INTERNAL_7972fd1e_4_k_cu_cf1cea864cuda3std3__436_GLOBAL__N__7972fd1e_4_k_cu_cf1cea866ignoreE,(_ZN34_INTERNAL_7972fd1e_4_k_cu_cf1cea864cuda3std6ranges3__45__cpo4dataE - _ZN34_INTERNAL_7972fd1e_4_k_cu_cf1cea864cuda3std3__436_GLOBAL__N__7972fd1e_4_k_cu_cf1cea866ignoreE)
_ZN34_INTERNAL_7972fd1e_4_k_cu_cf1cea864cuda3std3__436_GLOBAL__N__7972fd1e_4_k_cu_cf1cea866ignoreE:
	.zero		1
	.type		_ZN34_INTERNAL_7972fd1e_4_k_cu_cf1cea864cuda3std6ranges3__45__cpo4dataE,@object
	.size		_ZN34_INTERNAL_7972fd1e_4_k_cu_cf1cea864cuda3std6ranges3__45__cpo4dataE,(_ZN34_INTERNAL_7972fd1e_4_k_cu_cf1cea866thrust24THRUST_300001_SM_1000_NS12placeholders2_1E - _ZN34_INTERNAL_7972fd1e_4_k_cu_cf1cea864cuda3std6ranges3__45__cpo4dataE)
_ZN34_INTERNAL_7972fd1e_4_k_cu_cf1cea864cuda3std6ranges3__45__cpo4dataE:
	.zero		1
	.type		_ZN34_INTERNAL_7972fd1e_4_k_cu_cf1cea866thrust24THRUST_300001_SM_1000_NS12placeholders2_1E,@object
	.size		_ZN34_INTERNAL_7972fd1e_4_k_cu_cf1cea866thrust24THRUST_300001_SM_1000_NS12placeholders2_1E,(_ZN34_INTERNAL_7972fd1e_4_k_cu_cf1cea864cuda3std3__45__cpo5beginE - _ZN34_INTERNAL_7972fd1e_4_k_cu_cf1cea866thrust24THRUST_300001_SM_1000_NS12placeholders2_1E)
_ZN34_INTERNAL_7972fd1e_4_k_cu_cf1cea866thrust24THRUST_300001_SM_1000_NS12placeholders2_1E:
	.zero		1
	.type		_ZN34_INTERNAL_7972fd1e_4_k_cu_cf1cea864cuda3std3__45__cpo5beginE,@object
	.size		_ZN34_INTERNAL_7972fd1e_4_k_cu_cf1cea864cuda3std3__45__cpo5beginE,(_ZN34_INTERNAL_7972fd1e_4_k_cu_cf1cea864cuda3std6ranges3__45__cpo5beginE - _ZN34_INTERNAL_7972fd1e_4_k_cu_cf1cea864cuda3std3__45__cpo5beginE)
_ZN34_INTERNAL_7972fd1e_4_k_cu_cf1cea864cuda3std3__45__cpo5beginE:
	.zero		1
	.type		_ZN34_INTERNAL_7972fd1e_4_k_cu_cf1cea864cuda3std6ranges3__45__cpo5beginE,@object
	.size		_ZN34_INTERNAL_7972fd1e_4_k_cu_cf1cea864cuda3std6ranges3__45__cpo5beginE,(_ZN34_INTERNAL_7972fd1e_4_k_cu_cf1cea866thrust24THRUST_300001_SM_1000_NS12placeholders2_5E - _ZN34_INTERNAL_7972fd1e_4_k_cu_cf1cea864cuda3std6ranges3__45__cpo5beginE)
_ZN34_INTERNAL_7972fd1e_4_k_cu_cf1cea864cuda3std6ranges3__45__cpo5beginE:
	.zero		1
	.type		_ZN34_INTERNAL_7972fd1e_4_k_cu_cf1cea866thrust24THRUST_300001_SM_1000_NS12placeholders2_5E,@object
	.size		_ZN34_INTERNAL_7972fd1e_4_k_cu_cf1cea866thrust24THRUST_300001_SM_1000_NS12placeholders2_5E,(_ZN34_INTERNAL_7972fd1e_4_k_cu_cf1cea864cuda3std3__45__cpo6rbeginE - _ZN34_INTERNAL_7972fd1e_4_k_cu_cf1cea866thrust24THRUST_300001_SM_1000_NS12placeholders2_5E)
_ZN34_INTERNAL_7972fd1e_4_k_cu_cf1cea866thrust24THRUST_300001_SM_1000_NS12placeholders2_5E:
	.zero		1
	.type		_ZN34_INTERNAL_7972fd1e_4_k_cu_cf1cea864cuda3std3__45__cpo6rbeginE,@object
	.size		_ZN34_INTERNAL_7972fd1e_4_k_cu_cf1cea864cuda3std3__45__cpo6rbeginE,(_ZN34_INTERNAL_7972fd1e_4_k_cu_cf1cea864cuda3std6ranges3__45__cpo7advanceE - _ZN34_INTERNAL_7972fd1e_4_k_cu_cf1cea864cuda3std3__45__cpo6rbeginE)
_ZN34_INTERNAL_7972fd1e_4_k_cu_cf1cea864cuda3std3__45__cpo6rbeginE:
	.zero		1
	.type		_ZN34_INTERNAL_7972fd1e_4_k_cu_cf1cea864cuda3std6ranges3__45__cpo7advanceE,@object
	.size		_ZN34_INTERNAL_7972fd1e_4_k_cu_cf1cea864cuda3std6ranges3__45__cpo7advanceE,(_ZN34_INTERNAL_7972fd1e_4_k_cu_cf1cea864cuda3std3__47nulloptE - _ZN34_INTERNAL_7972fd1e_4_k_cu_cf1cea864cuda3std6ranges3__45__cpo7advanceE)
_ZN34_INTERNAL_7972fd1e_4_k_cu_cf1cea864cuda3std6ranges3__45__cpo7advanceE:
	.zero		1
	.type		_ZN34_INTERNAL_7972fd1e_4_k_cu_cf1cea864cuda3std3__47nulloptE,@object
	.size		_ZN34_INTERNAL_7972fd1e_4_k_cu_cf1cea864cuda3std3__47nulloptE,(_ZN34_INTERNAL_7972fd1e_4_k_cu_cf1cea864cuda3std6ranges3__45__cpo8distanceE - _ZN34_INTERNAL_7972fd1e_4_k_cu_cf1cea864cuda3std3__47nulloptE)
_ZN34_INTERNAL_7972fd1e_4_k_cu_cf1cea864cuda3std3__47nulloptE:
	.zero		1
	.type		_ZN34_INTERNAL_7972fd1e_4_k_cu_cf1cea864cuda3std6ranges3__45__cpo8distanceE,@object
	.size		_ZN34_INTERNAL_7972fd1e_4_k_cu_cf1cea864cuda3std6ranges3__45__cpo8distanceE,(_ZN34_INTERNAL_7972fd1e_4_k_cu_cf1cea866thrust24THRUST_300001_SM_1000_NS12placeholders3_10E - _ZN34_INTERNAL_7972fd1e_4_k_cu_cf1cea864cuda3std6ranges3__45__cpo8distanceE)
_ZN34_INTERNAL_7972fd1e_4_k_cu_cf1cea864cuda3std6ranges3__45__cpo8distanceE:
	.zero		1
	.type		_ZN34_INTERNAL_7972fd1e_4_k_cu_cf1cea866thrust24THRUST_300001_SM_1000_NS12placeholders3_10E,@object
	.size		_ZN34_INTERNAL_7972fd1e_4_k_cu_cf1cea866thrust24THRUST_300001_SM_1000_NS12placeholders3_10E,(_ZN34_INTERNAL_7972fd1e_4_k_cu_cf1cea864cuda3std3__419piecewise_constructE - _ZN34_INTERNAL_7972fd1e_4_k_cu_cf1cea866thrust24THRUST_300001_SM_1000_NS12placeholders3_10E)
_ZN34_INTERNAL_7972fd1e_4_k_cu_cf1cea866thrust24THRUST_300001_SM_1000_NS12placeholders3_10E:
	.zero		1
	.type		_ZN34_INTERNAL_7972fd1e_4_k_cu_cf1cea864cuda3std3__419piecewise_constructE,@object
	.size		_ZN34_INTERNAL_7972fd1e_4_k_cu_cf1cea864cuda3std3__419piecewise_constructE,(_ZN34_INTERNAL_7972fd1e_4_k_cu_cf1cea864cuda3std6ranges3__45__cpo5cdataE - _ZN34_INTERNAL_7972fd1e_4_k_cu_cf1cea864cuda3std3__419piecewise_constructE)
_ZN34_INTERNAL_7972fd1e_4_k_cu_cf1cea864cuda3std3__419piecewise_constructE:
	.zero		1
	.type		_ZN34_INTERNAL_7972fd1e_4_k_cu_cf1cea864cuda3std6ranges3__45__cpo5cdataE,@object
	.size		_ZN34_INTERNAL_7972fd1e_4_k_cu_cf1cea864cuda3std6ranges3__45__cpo5cdataE,(_ZN34_INTERNAL_7972fd1e_4_k_cu_cf1cea866thrust24THRUST_300001_SM_1000_NS12placeholders2_2E - _ZN34_INTERNAL_7972fd1e_4_k_cu_cf1cea864cuda3std6ranges3__45__cpo5cdataE)
_ZN34_INTERNAL_7972fd1e_4_k_cu_cf1cea864cuda3std6ranges3__45__cpo5cdataE:
	.zero		1
	.type		_ZN34_INTERNAL_7972fd1e_4_k_cu_cf1cea866thrust24THRUST_300001_SM_1000_NS12placeholders2_2E,@object
	.size		_ZN34_INTERNAL_7972fd1e_4_k_cu_cf1cea866thrust24THRUST_300001_SM_1000_NS12placeholders2_2E,(_ZN34_INTERNAL_7972fd1e_4_k_cu_cf1cea864cuda3std3__45__cpo3endE - _ZN34_INTERNAL_7972fd1e_4_k_cu_cf1cea866thrust24THRUST_300001_SM_1000_NS12placeholders2_2E)
_ZN34_INTERNAL_7972fd1e_4_k_cu_cf1cea866thrust24THRUST_300001_SM_1000_NS12placeholders2_2E:
	.zero		1
	.type		_ZN34_INTERNAL_7972fd1e_4_k_cu_cf1cea864cuda3std3__45__cpo3endE,@object
	.size		_ZN34_INTERNAL_7972fd1e_4_k_cu_cf1cea864cuda3std3__45__cpo3endE,(_ZN34_INTERNAL_7972fd1e_4_k_cu_cf1cea864cuda3std6ranges3__45__cpo3endE - _ZN34_INTERNAL_7972fd1e_4_k_cu_cf1cea864cuda3std3__45__cpo3endE)
_ZN34_INTERNAL_7972fd1e_4_k_cu_cf1cea864cuda3std3__45__cpo3endE:
	.zero		1
	.type		_ZN34_INTERNAL_7972fd1e_4_k_cu_cf1cea864cuda3std6ranges3__45__cpo3endE,@object
	.size		_ZN34_INTERNAL_7972fd1e_4_k_cu_cf1cea864cuda3std6ranges3__45__cpo3endE,(_ZN34_INTERNAL_7972fd1e_4_k_cu_cf1cea866thrust24THRUST_300001_SM_1000_NS12placeholders2_6E - _ZN34_INTERNAL_7972fd1e_4_k_cu_cf1cea864cuda3std6ranges3__45__cpo3endE)
_ZN34_INTERNAL_7972fd1e_4_k_cu_cf1cea864cuda3std6ranges3__45__cpo3endE:
	.zero		1
	.type		_ZN34_INTERNAL_7972fd1e_4_k_cu_cf1cea866thrust24THRUST_300001_SM_1000_NS12placeholders2_6E,@object
	.size		_ZN34_INTERNAL_7972fd1e_4_k_cu_cf1cea866thrust24THRUST_300001_SM_1000_NS12placeholders2_6E,(_ZN34_INTERNAL_7972fd1e_4_k_cu_cf1cea864cuda3std3__45__cpo4rendE - _ZN34_INTERNAL_7972fd1e_4_k_cu_cf1cea866thrust24THRUST_300001_SM_1000_NS12placeholders2_6E)
_ZN34_INTERNAL_7972fd1e_4_k_cu_cf1cea866thrust24THRUST_300001_SM_1000_NS12placeholders2_6E:
	.zero		1
	.type		_ZN34_INTERNAL_7972fd1e_4_k_cu_cf1cea864cuda3std3__45__cpo4rendE,@object
	.size		_ZN34_INTERNAL_7972fd1e_4_k_cu_cf1cea864cuda3std3__45__cpo4rendE,(_ZN34_INTERNAL_7972fd1e_4_k_cu_cf1cea864cuda3std6ranges3__45__cpo9iter_swapE - _ZN34_INTERNAL_7972fd1e_4_k_cu_cf1cea864cuda3std3__45__cpo4rendE)
_ZN34_INTERNAL_7972fd1e_4_k_cu_cf1cea864cuda3std3__45__cpo4rendE:
	.zero		1
	.type		_ZN34_INTERNAL_7972fd1e_4_k_cu_cf1cea864cuda3std6ranges3__45__cpo9iter_swapE,@object
	.size		_ZN34_INTERNAL_7972fd1e_4_k_cu_cf1cea864cuda3std6ranges3__45__cpo9iter_swapE,(_ZN34_INTERNAL_7972fd1e_4_k_cu_cf1cea864cuda3std3__48unexpectE - _ZN34_INTERNAL_7972fd1e_4_k_cu_cf1cea864cuda3std6ranges3__45__cpo9iter_swapE)
_ZN34_INTERNAL_7972fd1e_4_k_cu_cf1cea864cuda3std6ranges3__45__cpo9iter_swapE:
	.zero		1
	.type		_ZN34_INTERNAL_7972fd1e_4_k_cu_cf1cea864cuda3std3__48unexpectE,@object
	.size		_ZN34_INTERNAL_7972fd1e_4_k_cu_cf1cea864cuda3std3__48unexpectE,(_ZN34_INTERNAL_7972fd1e_4_k_cu_cf1cea866thrust24THRUST_300001_SM_1000_NS8cuda_cub3parE - _ZN34_INTERNAL_7972fd1e_4_k_cu_cf1cea864cuda3std3__48unexpectE)
_ZN34_INTERNAL_7972fd1e_4_k_cu_cf1cea864cuda3std3__48unexpectE:
	.zero		1
	.type		_ZN34_INTERNAL_7972fd1e_4_k_cu_cf1cea866thrust24THRUST_300001_SM_1000_NS8cuda_cub3parE,@object
	.size		_ZN34_INTERNAL_7972fd1e_4_k_cu_cf1cea866thrust24THRUST_300001_SM_1000_NS8cuda_cub3parE,(_ZN34_INTERNAL_7972fd1e_4_k_cu_cf1cea866thrust24THRUST_300001_SM_1000_NS12placeholders2_4E - _ZN34_INTERNAL_7972fd1e_4_k_cu_cf1cea866thrust24THRUST_300001_SM_1000_NS8cuda_cub3parE)
_ZN34_INTERNAL_7972fd1e_4_k_cu_cf1cea866thrust24THRUST_300001_SM_1000_NS8cuda_cub3parE:
	.zero		1
	.type		_ZN34_INTERNAL_7972fd1e_4_k_cu_cf1cea866thrust24THRUST_300001_SM_1000_NS12placeholders2_4E,@object
	.size		_ZN34_INTERNAL_7972fd1e_4_k_cu_cf1cea866thrust24THRUST_300001_SM_1000_NS12placeholders2_4E,(_ZN34_INTERNAL_7972fd1e_4_k_cu_cf1cea864cuda3std3__45__cpo4cendE - _ZN34_INTERNAL_7972fd1e_4_k_cu_cf1cea866thrust24THRUST_300001_SM_1000_NS12placeholders2_4E)
_ZN34_INTERNAL_7972fd1e_4_k_cu_cf1cea866thrust24THRUST_300001_SM_1000_NS12placeholders2_4E:
	.zero		1
	.type		_ZN34_INTERNAL_7972fd1e_4_k_cu_cf1cea864cuda3std3__45__cpo4cendE,@object
	.size		_ZN34_INTERNAL_7972fd1e_4_k_cu_cf1cea864cuda3std3__45__cpo4cendE,(_ZN34_INTERNAL_7972fd1e_4_k_cu_cf1cea864cuda3std6ranges3__45__cpo4cendE - _ZN34_INTERNAL_7972fd1e_4_k_cu_cf1cea864cuda3std3__45__cpo4cendE)
_ZN34_INTERNAL_7972fd1e_4_k_cu_cf1cea864cuda3std3__45__cpo4cendE:
	.zero		1
	.type		_ZN34_INTERNAL_7972fd1e_4_k_cu_cf1cea864cuda3std6ranges3__45__cpo4cendE,@object
	.size		_ZN34_INTERNAL_7972fd1e_4_k_cu_cf1cea864cuda3std6ranges3__45__cpo4cendE,(_ZN34_INTERNAL_7972fd1e_4_k_cu_cf1cea864cuda3std3__420unreachable_sentinelE - _ZN34_INTERNAL_7972fd1e_4_k_cu_cf1cea864cuda3std6ranges3__45__cpo4cendE)
_ZN34_INTERNAL_7972fd1e_4_k_cu_cf1cea864cuda3std6ranges3__45__cpo4cendE:
	.zero		1
	.type		_ZN34_INTERNAL_7972fd1e_4_k_cu_cf1cea864cuda3std3__420unreachable_sentinelE,@object
	.size		_ZN34_INTERNAL_7972fd1e_4_k_cu_cf1cea864cuda3std3__420unreachable_sentinelE,(_ZN34_INTERNAL_7972fd1e_4_k_cu_cf1cea864cuda3std6ranges3__45__cpo5ssizeE - _ZN34_INTERNAL_7972fd1e_4_k_cu_cf1cea864cuda3std3__420unreachable_sentinelE)
_ZN34_INTERNAL_7972fd1e_4_k_cu_cf1cea864cuda3std3__420unreachable_sentinelE:
	.zero		1
	.type		_ZN34_INTERNAL_7972fd1e_4_k_cu_cf1cea864cuda3std6ranges3__45__cpo5ssizeE,@object
	.size		_ZN34_INTERNAL_7972fd1e_4_k_cu_cf1cea864cuda3std6ranges3__45__cpo5ssizeE,(_ZN34_INTERNAL_7972fd1e_4_k_cu_cf1cea866thrust24THRUST_300001_SM_1000_NS12placeholders2_8E - _ZN34_INTERNAL_7972fd1e_4_k_cu_cf1cea864cuda3std6ranges3__45__cpo5ssizeE)
_ZN34_INTERNAL_7972fd1e_4_k_cu_cf1cea864cuda3std6ranges3__45__cpo5ssizeE:
	.zero		1
	.type		_ZN34_INTERNAL_7972fd1e_4_k_cu_cf1cea866thrust24THRUST_300001_SM_1000_NS12placeholders2_8E,@object
	.size		_ZN34_INTERNAL_7972fd1e_4_k_cu_cf1cea866thrust24THRUST_300001_SM_1000_NS12placeholders2_8E,(_ZN34_INTERNAL_7972fd1e_4_k_cu_cf1cea864cuda3std3__45__cpo5crendE - _ZN34_INTERNAL_7972fd1e_4_k_cu_cf1cea866thrust24THRUST_300001_SM_1000_NS12placeholders2_8E)
_ZN34_INTERNAL_7972fd1e_4_k_cu_cf1cea866thrust24THRUST_300001_SM_1000_NS12placeholders2_8E:
	.zero		1
	.type		_ZN34_INTERNAL_7972fd1e_4_k_cu_cf1cea864cuda3std3__45__cpo5crendE,@object
	.size		_ZN34_INTERNAL_7972fd1e_4_k_cu_cf1cea864cuda3std3__45__cpo5crendE,(_ZN34_INTERNAL_7972fd1e_4_k_cu_cf1cea864cuda3std6ranges3__45__cpo4prevE - _ZN34_INTERNAL_7972fd1e_4_k_cu_cf1cea864cuda3std3__45__cpo5crendE)
_ZN34_INTERNAL_7972fd1e_4_k_cu_cf1cea864cuda3std3__45__cpo5crendE:
	.zero		1
	.type		_ZN34_INTERNAL_7972fd1e_4_k_cu_cf1cea864cuda3std6ranges3__45__cpo4prevE,@object
	.size		_ZN34_INTERNAL_7972fd1e_4_k_cu_cf1cea864cuda3std6ranges3__45__cpo4prevE,(_ZN34_INTERNAL_7972fd1e_4_k_cu_cf1cea864cuda3std6ranges3__45__cpo9iter_moveE - _ZN34_INTERNAL_7972fd1e_4_k_cu_cf1cea864cuda3std6ranges3__45__cpo4prevE)
_ZN34_INTERNAL_7972fd1e_4_k_cu_cf1cea864cuda3std6ranges3__45__cpo4prevE:
	.zero		1
	.type		_ZN34_INTERNAL_7972fd1e_4_k_cu_cf1cea864cuda3std6ranges3__45__cpo9iter_moveE,@object
	.size		_ZN34_INTERNAL_7972fd1e_4_k_cu_cf1cea864cuda3std6ranges3__45__cpo9iter_moveE,(_ZN34_INTERNAL_7972fd1e_4_k_cu_cf1cea866thrust24THRUST_300001_SM_1000_NS6system6detail10sequential3seqE - _ZN34_INTERNAL_7972fd1e_4_k_cu_cf1cea864cuda3std6ranges3__45__cpo9iter_moveE)
_ZN34_INTERNAL_7972fd1e_4_k_cu_cf1cea864cuda3std6ranges3__45__cpo9iter_moveE:
	.zero		1
	.type		_ZN34_INTERNAL_7972fd1e_4_k_cu_cf1cea866thrust24THRUST_300001_SM_1000_NS6system6detail10sequential3seqE,@object
	.size		_ZN34_INTERNAL_7972fd1e_4_k_cu_cf1cea866thrust24THRUST_300001_SM_1000_NS6system6detail10sequential3seqE,(.L_31 - _ZN34_INTERNAL_7972fd1e_4_k_cu_cf1cea866thrust24THRUST_300001_SM_1000_NS6system6detail10sequential3seqE)
_ZN34_INTERNAL_7972fd1e_4_k_cu_cf1cea866thrust24THRUST_300001_SM_1000_NS6system6detail10sequential3seqE:
	.zero		1
.L_31:


//--------------------- .nv.constant0._ZN3cub18CUB_300001_SM_10006detail8for_each13static_kernelINS2_12policy_hub_t12policy_500_tElN6thrust24THRUST_300001_SM_1000_NS8cuda_cub6__fill7functorINS7_10device_ptrIiEEiEEEEvT0_T1_ --------------------------
	.section	.nv.constant0._ZN3cub18CUB_300001_SM_10006detail8for_each13static_kernelINS2_12policy_hub_t12policy_500_tElN6thrust24THRUST_300001_SM_1000_NS8cuda_cub6__fill7functorINS7_10device_ptrIiEEiEEEEvT0_T1_,"a",@progbits
	.sectionflags	@""
	.align	4
.nv.constant0._ZN3cub18CUB_300001_SM_10006detail8for_each13static_kernelINS2_12policy_hub_t12policy_500_tElN6thrust24THRUST_300001_SM_1000_NS8cuda_cub6__fill7functorINS7_10device_ptrIiEEiEEEEvT0_T1_:
	.zero		920


//--------------------- .nv.constant0._ZN3cub18CUB_300001_SM_10006detail11EmptyKernelIvEEvv --------------------------
	.section	.nv.constant0._ZN3cub18CUB_300001_SM_10006detail11EmptyKernelIvEEvv,"a",@progbits
	.sectionflags	@""
	.align	4
.nv.constant0._ZN3cub18CUB_300001_SM_10006detail11EmptyKernelIvEEvv:
	.zero		896


//--------------------- .nv.constant0._Z10funcKerneliPiS_S_ --------------------------
	.section	.nv.constant0._Z10funcKerneliPiS_S_,"a",@progbits
	.sectionflags	@""
	.align	4
.nv.constant0._Z10funcKerneliPiS_S_:
	.zero		928


//--------------------- SYMBOLS --------------------------

	.type		.nv.reservedSmem.offset0,@object
	.size		.nv.reservedSmem.offset0,0x4
